	.headerflags	@"EF_CUDA_TEXMODE_UNIFIED EF_CUDA_64BIT_ADDRESS EF_CUDA_ACCELERATORS EF_CUDA_SM90 EF_CUDA_VIRTUAL_SM(EF_CUDA_SM90)"
	.elftype	@"ET_EXEC"


//--------------------- .nv.info                  --------------------------
	.section	.nv.info,"",@"SHT_CUDA_INFO"
	.align	4


	//----- nvinfo : EIATTR_REGCOUNT
	.align		4
        /*0000*/ 	.byte	0x04, 0x2f
        /*0002*/ 	.short	(.L_1 - .L_0)
	.align		4
.L_0:
        /*0004*/ 	.word	index@(triton_poi_fused_convolution_relu_threshold_backward_1)
        /*0008*/ 	.word	0x0000000c


	//----- nvinfo : EIATTR_MIN_STACK_SIZE
	.align		4
.L_1:
        /*000c*/ 	.byte	0x04, 0x12
        /*000e*/ 	.short	(.L_3 - .L_2)
	.align		4
.L_2:
        /*0010*/ 	.word	index@(triton_poi_fused_convolution_relu_threshold_backward_1)
        /*0014*/ 	.word	0x00000000


	//----- nvinfo : EIATTR_FRAME_SIZE
	.align		4
.L_3:
        /*0018*/ 	.byte	0x04, 0x11
        /*001a*/ 	.short	(.L_5 - .L_4)
	.align		4
.L_4:
        /*001c*/ 	.word	index@(triton_poi_fused_convolution_relu_threshold_backward_1)
        /*0020*/ 	.word	0x00000000


	//----- nvinfo : EIATTR_MIN_STACK_SIZE
	.align		4
.L_5:
        /*0024*/ 	.byte	0x04, 0x12
        /*0026*/ 	.short	(.L_7 - .L_6)
	.align		4
.L_6:
        /*0028*/ 	.word	index@(triton_poi_fused_convolution_relu_threshold_backward_1)
        /*002c*/ 	.word	0x00000000
.L_7:


//--------------------- .nv.info.triton_poi_fused_convolution_relu_threshold_backward_1 --------------------------
	.section	.nv.info.triton_poi_fused_convolution_relu_threshold_backward_1,"",@"SHT_CUDA_INFO"
	.sectionflags	@""
	.align	4


	//----- nvinfo : EIATTR_CUDA_API_VERSION
	.align		4
        /*0000*/ 	.byte	0x04, 0x37
        /*0002*/ 	.short	(.L_9 - .L_8)
.L_8:
        /*0004*/ 	.word	0x0000007c


	//----- nvinfo : EIATTR_KPARAM_INFO
	.align		4
.L_9:
        /*0008*/ 	.byte	0x04, 0x17
        /*000a*/ 	.short	(.L_11 - .L_10)
.L_10:
        /*000c*/ 	.word	0x00000000
        /*0010*/ 	.short	0x0003
        /*0012*/ 	.short	0x0018
        /*0014*/ 	.byte	0x00, 0xf0, 0x11, 0x00


	//----- nvinfo : EIATTR_KPARAM_INFO
	.align		4
.L_11:
        /*0018*/ 	.byte	0x04, 0x17
        /*001a*/ 	.short	(.L_13 - .L_12)
.L_12:
        /*001c*/ 	.word	0x00000000
        /*0020*/ 	.short	0x0002
        /*0022*/ 	.short	0x0010
        /*0024*/ 	.byte	0x00, 0xf4, 0x21, 0x00


	//----- nvinfo : EIATTR_KPARAM_INFO
	.align		4
.L_13:
        /*0028*/ 	.byte	0x04, 0x17
        /*002a*/ 	.short	(.L_15 - .L_14)
.L_14:
        /*002c*/ 	.word	0x00000000
        /*0030*/ 	.short	0x0001
        /*0032*/ 	.short	0x0008
        /*0034*/ 	.byte	0x00, 0xf4, 0x21, 0x00


	//----- nvinfo : EIATTR_KPARAM_INFO
	.align		4
.L_15:
        /*0038*/ 	.byte	0x04, 0x17
        /*003a*/ 	.short	(.L_17 - .L_16)
.L_16:
        /*003c*/ 	.word	0x00000000
        /*0040*/ 	.short	0x0000
        /*0042*/ 	.short	0x0000
        /*0044*/ 	.byte	0x00, 0xf4, 0x21, 0x00


	//----- nvinfo : EIATTR_SPARSE_MMA_MASK
	.align		4
.L_17:
        /*0048*/ 	.byte	0x03, 0x50
        /*004a*/ 	.short	0x0000


	//----- nvinfo : EIATTR_MAXREG_COUNT
	.align		4
        /*004c*/ 	.byte	0x03, 0x1b
        /*004e*/ 	.short	0x00ff


	//----- nvinfo : EIATTR_EXIT_INSTR_OFFSETS
	.align		4
        /*0050*/ 	.byte	0x04, 0x1c
        /*0052*/ 	.short	(.L_19 - .L_18)


	//   ....[0]....
.L_18:
        /*0054*/ 	.word	0x00000230


	//----- nvinfo : EIATTR_REQNTID
	.align		4
.L_19:
        /*0058*/ 	.byte	0x04, 0x10
        /*005a*/ 	.short	(.L_21 - .L_20)
.L_20:
        /*005c*/ 	.word	0x00000100
        /*0060*/ 	.word	0x00000001
        /*0064*/ 	.word	0x00000001


	//----- nvinfo : EIATTR_CBANK_PARAM_SIZE
	.align		4
.L_21:
        /*0068*/ 	.byte	0x03, 0x19
        /*006a*/ 	.short	0x001c


	//----- nvinfo : EIATTR_PARAM_CBANK
	.align		4
        /*006c*/ 	.byte	0x04, 0x0a
        /*006e*/ 	.short	(.L_23 - .L_22)
	.align		4
.L_22:
        /*0070*/ 	.word	index@(.nv.constant0.triton_poi_fused_convolution_relu_threshold_backward_1)
        /*0074*/ 	.short	0x0210
        /*0076*/ 	.short	0x001c


	//----- nvinfo : EIATTR_SW_WAR
	.align		4
.L_23:
        /*0078*/ 	.byte	0x04, 0x36
        /*007a*/ 	.short	(.L_25 - .L_24)
.L_24:
        /*007c*/ 	.word	0x00000008
.L_25:


//--------------------- .nv.callgraph             --------------------------
	.section	.nv.callgraph,"",@"SHT_CUDA_CALLGRAPH"
	.align	4
	.sectionentsize	8
	.align		4
        /*0000*/ 	.word	0x00000000
	.align		4
        /*0004*/ 	.word	0xffffffff
	.align		4
        /*0008*/ 	.word	0x00000000
	.align		4
        /*000c*/ 	.word	0xfffffffe
	.align		4
        /*0010*/ 	.word	0x00000000
	.align		4
        /*0014*/ 	.word	0xfffffffd
	.align		4
        /*0018*/ 	.word	0x00000000
	.align		4
        /*001c*/ 	.word	0xfffffffc


//--------------------- .text.triton_poi_fused_convolution_relu_threshold_backward_1 --------------------------
	.section	.text.triton_poi_fused_convolution_relu_threshold_backward_1,"ax",@progbits
	.align	128
        .global         triton_poi_fused_convolution_relu_threshold_backward_1
        .type           triton_poi_fused_convolution_relu_threshold_backward_1,@function
        .size           triton_poi_fused_convolution_relu_threshold_backward_1,(.L_x_1 - triton_poi_fused_convolution_relu_threshold_backward_1)
        .other          triton_poi_fused_convolution_relu_threshold_backward_1,@"STO_CUDA_ENTRY STV_DEFAULT"
triton_poi_fused_convolution_relu_threshold_backward_1:
.text.triton_poi_fused_convolution_relu_threshold_backward_1:
[----:B------:R-:W-:Y:S01]  /*0000*/  LDC R1, c[0x0][0x28] ;  /* 0x00000a00ff017b82 */ /* 0x000fe20000000800 */
[----:B------:R-:W1:Y:S07]  /*0010*/  S2R R0, SR_TID.X ;  /* 0x0000000000007919 */ /* 0x000e6e0000002100 */
[----:B------:R-:W2:Y:S01]  /*0020*/  LDC.64 R2, c[0x0][0x210] ;  /* 0x00008400ff027b82 */ /* 0x000ea20000000a00 */
[----:B------:R-:W-:Y:S01]  /*0030*/  ULDC.64 UR4, c[0x0][0x208] ;  /* 0x0000820000047ab9 */ /* 0x000fe20000000a00 */
[----:B------:R-:W-:Y:S01]  /*0040*/  ULDC.64 UR6, c[0x0][0x220] ;  /* 0x0000880000067ab9 */ /* 0x000fe20000000a00 */
[----:B------:R-:W3:Y:S05]  /*0050*/  S2R R7, SR_CTAID.X ;  /* 0x0000000000077919 */ /* 0x000eea0000002500 */
[----:B------:R-:W4:Y:S01]  /*0060*/  LDC.64 R4, c[0x0][0x218] ;  /* 0x00008600ff047b82 */ /* 0x000f220000000a00 */
[----:B-1----:R-:W-:Y:S01]  /*0070*/  IMAD.SHL.U32 R0, R0, 0x2, RZ ;  /* 0x0000000200007824 */ /* 0x002fe200078e00ff */
[----:B---3--:R-:W-:-:S04]  /*0080*/  SHF.R.S32.HI R6, RZ, 0x16, R7 ;  /* 0x00000016ff067819 */ /* 0x008fc80000011407 */
[----:B------:R-:W-:Y:S02]  /*0090*/  LOP3.LUT R0, R0, 0x1fe, RZ, 0xc0, !PT ;  /* 0x000001fe00007812 */ /* 0x000fe400078ec0ff */
[----:B------:R-:W-:-:S03]  /*00a0*/  SGXT R6, R6, 0x1 ;  /* 0x000000010606781a */ /* 0x000fc60000000200 */
[----:B------:R-:W-:-:S04]  /*00b0*/  IMAD R7, R7, 0x200, R0 ;  /* 0x0000020007077824 */ /* 0x000fc800078e0200 */
[----:B--2---:R-:W-:Y:S01]  /*00c0*/  IMAD.WIDE R2, R7, 0x4, R2 ;  /* 0x0000000407027825 */ /* 0x004fe200078e0202 */
[----:B------:R-:W-:-:S04]  /*00d0*/  LEA.HI R6, R6, R7, RZ, 0xc ;  /* 0x0000000706067211 */ /* 0x000fc800078f60ff */
[----:B------:R-:W-:Y:S01]  /*00e0*/  SHF.R.S32.HI R6, RZ, 0xc, R6 ;  /* 0x0000000cff067819 */ /* 0x000fe20000011406 */
[----:B------:R-:W2:Y:S03]  /*00f0*/  LDG.E.64 R2, desc[UR4][R2.64] ;  /* 0x0000000402027981 */ /* 0x000ea6000c1e1b00 */
[----:B------:R-:W-:-:S04]  /*0100*/  LEA.HI R0, R6, R6, RZ, 0x6 ;  /* 0x0000000606007211 */ /* 0x000fc800078f30ff */
[----:B------:R-:W-:-:S05]  /*0110*/  LOP3.LUT R9, R0, 0xffffffc0, RZ, 0xc0, !PT ;  /* 0xffffffc000097812 */ /* 0x000fca00078ec0ff */
[----:B------:R-:W-:-:S04]  /*0120*/  IMAD.IADD R9, R6, 0x1, -R9 ;  /* 0x0000000106097824 */ /* 0x000fc800078e0a09 */
[----:B----4-:R-:W-:-:S06]  /*0130*/  IMAD.WIDE R4, R9, 0x4, R4 ;  /* 0x0000000409047825 */ /* 0x010fcc00078e0204 */
[----:B------:R-:W2:Y:S02]  /*0140*/  LDG.E.EL R4, desc[UR4][R4.64] ;  /* 0x0000000404047981 */ /* 0x000ea4000c2e1900 */
[C-C-:B--2---:R-:W-:Y:S01]  /*0150*/  FADD R0, R2.reuse, R4.reuse ;  /* 0x0000000402007221 */ /* 0x144fe20000000000 */
[C---:B------:R-:W-:Y:S01]  /*0160*/  FADD R6, R3.reuse, R4 ;  /* 0x0000000403067221 */ /* 0x040fe20000000000 */
[-C--:B------:R-:W-:Y:S02]  /*0170*/  FSETP.GEU.AND P1, PT, R2, -R4.reuse, PT ;  /* 0x800000040200720b */ /* 0x080fe40003f2e000 */
[----:B------:R-:W-:Y:S02]  /*0180*/  FSETP.GEU.AND P0, PT, R3, -R4, PT ;  /* 0x800000040300720b */ /* 0x000fe40003f0e000 */
[----:B------:R-:W-:Y:S02]  /*0190*/  FSEL R0, R0, RZ, P1 ;  /* 0x000000ff00007208 */ /* 0x000fe40000800000 */
[----:B------:R-:W-:-:S02]  /*01a0*/  FSEL R6, R6, RZ, P0 ;  /* 0x000000ff06067208 */ /* 0x000fc40000000000 */
[----:B------:R-:W-:Y:S02]  /*01b0*/  FSETP.GTU.AND P1, PT, R0, RZ, PT ;  /* 0x000000ff0000720b */ /* 0x000fe40003f2c000 */
[----:B------:R-:W-:Y:S02]  /*01c0*/  FSETP.GTU.AND P0, PT, R6, RZ, PT ;  /* 0x000000ff0600720b */ /* 0x000fe40003f0c000 */
[----:B------:R-:W-:Y:S02]  /*01d0*/  SEL R0, RZ, 0x1, P1 ;  /* 0x00000001ff007807 */ /* 0x000fe40000800000 */
[----:B------:R-:W-:Y:S02]  /*01e0*/  SEL R5, RZ, 0x100, P0 ;  /* 0x00000100ff057807 */ /* 0x000fe40000000000 */
[----:B------:R-:W-:-:S03]  /*01f0*/  IADD3 R2, P2, R7, UR6, RZ ;  /* 0x0000000607027c10 */ /* 0x000fc6000ff5e0ff */
[----:B------:R-:W-:Y:S01]  /*0200*/  IMAD.IADD R5, R0, 0x1, R5 ;  /* 0x0000000100057824 */ /* 0x000fe200078e0205 */
[----:B------:R-:W-:-:S05]  /*0210*/  LEA.HI.X.SX32 R3, R7, UR7, 0x1, P2 ;  /* 0x0000000707037c11 */ /* 0x000fca00090f0eff */
[----:B------:R-:W-:Y:S01]  /*0220*/  STG.E.U16 desc[UR4][R2.64], R5 ;  /* 0x0000000502007986 */ /* 0x000fe2000c101504 */
[----:B------:R-:W-:Y:S05]  /*0230*/  EXIT ;  /* 0x000000000000794d */ /* 0x000fea0003800000 */
.L_x_0:
[----:B------:R-:W-:-:S00]  /*0240*/  BRA `(.L_x_0) ;  /* 0xfffffffc00fc7947 */ /* 0x000fc0000383ffff */
[----:B------:R-:W-:-:S00]  /*0250*/  NOP ;  /* 0x0000000000007918 */ /* 0x000fc00000000000 */
        /* <DEDUP_REMOVED lines=10> */
.L_x_1:


//--------------------- .nv.constant0.triton_poi_fused_convolution_relu_threshold_backward_1 --------------------------
	.section	.nv.constant0.triton_poi_fused_convolution_relu_threshold_backward_1,"a",@progbits
	.sectionflags	@""
	.align	4
.nv.constant0.triton_poi_fused_convolution_relu_threshold_backward_1:
	.zero		556
